	.headerflags	@"EF_CUDA_TEXMODE_UNIFIED EF_CUDA_64BIT_ADDRESS EF_CUDA_ACCELERATORS EF_CUDA_SM90 EF_CUDA_VIRTUAL_SM(EF_CUDA_SM90)"
	.elftype	@"ET_EXEC"


//--------------------- .nv.info                  --------------------------
	.section	.nv.info,"",@"SHT_CUDA_INFO"
	.align	4


	//----- nvinfo : EIATTR_REGCOUNT
	.align		4
        /*0000*/ 	.byte	0x04, 0x2f
        /*0002*/ 	.short	(.L_2 - .L_1)
	.align		4
.L_1:
        /*0004*/ 	.word	index@(triton_poi_fused_gelu_9)
        /*0008*/ 	.word	0x00000012


	//----- nvinfo : EIATTR_MIN_STACK_SIZE
	.align		4
.L_2:
        /*000c*/ 	.byte	0x04, 0x12
        /*000e*/ 	.short	(.L_4 - .L_3)
	.align		4
.L_3:
        /*0010*/ 	.word	index@(triton_poi_fused_gelu_9)
        /*0014*/ 	.word	0x00000000


	//----- nvinfo : EIATTR_FRAME_SIZE
	.align		4
.L_4:
        /*0018*/ 	.byte	0x04, 0x11
        /*001a*/ 	.short	(.L_6 - .L_5)
	.align		4
.L_5:
        /*001c*/ 	.word	index@(triton_poi_fused_gelu_9)
        /*0020*/ 	.word	0x00000000


	//----- nvinfo : EIATTR_MIN_STACK_SIZE
	.align		4
.L_6:
        /*0024*/ 	.byte	0x04, 0x12
        /*0026*/ 	.short	(.L_8 - .L_7)
	.align		4
.L_7:
        /*0028*/ 	.word	index@(triton_poi_fused_gelu_9)
        /*002c*/ 	.word	0x00000000
.L_8:


//--------------------- .nv.info.triton_poi_fused_gelu_9 --------------------------
	.section	.nv.info.triton_poi_fused_gelu_9,"",@"SHT_CUDA_INFO"
	.sectionflags	@""
	.align	4


	//----- nvinfo : EIATTR_CUDA_API_VERSION
	.align		4
        /*0000*/ 	.byte	0x04, 0x37
        /*0002*/ 	.short	(.L_10 - .L_9)
.L_9:
        /*0004*/ 	.word	0x0000007c


	//----- nvinfo : EIATTR_KPARAM_INFO
	.align		4
.L_10:
        /*0008*/ 	.byte	0x04, 0x17
        /*000a*/ 	.short	(.L_12 - .L_11)
.L_11:
        /*000c*/ 	.word	0x00000000
        /*0010*/ 	.short	0x0002
        /*0012*/ 	.short	0x0010
        /*0014*/ 	.byte	0x00, 0xf0, 0x11, 0x00


	//----- nvinfo : EIATTR_KPARAM_INFO
	.align		4
.L_12:
        /*0018*/ 	.byte	0x04, 0x17
        /*001a*/ 	.short	(.L_14 - .L_13)
.L_13:
        /*001c*/ 	.word	0x00000000
        /*0020*/ 	.short	0x0001
        /*0022*/ 	.short	0x0008
        /*0024*/ 	.byte	0x00, 0xf4, 0x21, 0x00


	//----- nvinfo : EIATTR_KPARAM_INFO
	.align		4
.L_14:
        /*0028*/ 	.byte	0x04, 0x17
        /*002a*/ 	.short	(.L_16 - .L_15)
.L_15:
        /*002c*/ 	.word	0x00000000
        /*0030*/ 	.short	0x0000
        /*0032*/ 	.short	0x0000
        /*0034*/ 	.byte	0x00, 0xf4, 0x21, 0x00


	//----- nvinfo : EIATTR_SPARSE_MMA_MASK
	.align		4
.L_16:
        /*0038*/ 	.byte	0x03, 0x50
        /*003a*/ 	.short	0x0000


	//----- nvinfo : EIATTR_MAXREG_COUNT
	.align		4
        /*003c*/ 	.byte	0x03, 0x1b
        /*003e*/ 	.short	0x00ff


	//----- nvinfo : EIATTR_EXIT_INSTR_OFFSETS
	.align		4
        /*0040*/ 	.byte	0x04, 0x1c
        /*0042*/ 	.short	(.L_18 - .L_17)


	//   ....[0]....
.L_17:
        /*0044*/ 	.word	0x00000500


	//   ....[1]....
        /*0048*/ 	.word	0x00000520


	//----- nvinfo : EIATTR_REQNTID
	.align		4
.L_18:
        /*004c*/ 	.byte	0x04, 0x10
        /*004e*/ 	.short	(.L_20 - .L_19)
.L_19:
        /*0050*/ 	.word	0x00000080
        /*0054*/ 	.word	0x00000001
        /*0058*/ 	.word	0x00000001


	//----- nvinfo : EIATTR_CBANK_PARAM_SIZE
	.align		4
.L_20:
        /*005c*/ 	.byte	0x03, 0x19
        /*005e*/ 	.short	0x0014


	//----- nvinfo : EIATTR_PARAM_CBANK
	.align		4
        /*0060*/ 	.byte	0x04, 0x0a
        /*0062*/ 	.short	(.L_22 - .L_21)
	.align		4
.L_21:
        /*0064*/ 	.word	index@(.nv.constant0.triton_poi_fused_gelu_9)
        /*0068*/ 	.short	0x0210
        /*006a*/ 	.short	0x0014


	//----- nvinfo : EIATTR_SW_WAR
	.align		4
.L_22:
        /*006c*/ 	.byte	0x04, 0x36
        /*006e*/ 	.short	(.L_24 - .L_23)
.L_23:
        /*0070*/ 	.word	0x00000008
.L_24:


//--------------------- .nv.callgraph             --------------------------
	.section	.nv.callgraph,"",@"SHT_CUDA_CALLGRAPH"
	.align	4
	.sectionentsize	8
	.align		4
        /*0000*/ 	.word	0x00000000
	.align		4
        /*0004*/ 	.word	0xffffffff
	.align		4
        /*0008*/ 	.word	0x00000000
	.align		4
        /*000c*/ 	.word	0xfffffffe
	.align		4
        /*0010*/ 	.word	0x00000000
	.align		4
        /*0014*/ 	.word	0xfffffffd
	.align		4
        /*0018*/ 	.word	0x00000000
	.align		4
        /*001c*/ 	.word	0xfffffffc


//--------------------- .nv.constant4             --------------------------
	.section	.nv.constant4,"a",@progbits
	.align	8
	.align		8
.nv.constant4:
        /*0000*/ 	.dword	_$_str


//--------------------- .text.triton_poi_fused_gelu_9 --------------------------
	.section	.text.triton_poi_fused_gelu_9,"ax",@progbits
	.align	128
        .global         triton_poi_fused_gelu_9
        .type           triton_poi_fused_gelu_9,@function
        .size           triton_poi_fused_gelu_9,(.L_x_1 - triton_poi_fused_gelu_9)
        .other          triton_poi_fused_gelu_9,@"STO_CUDA_ENTRY STV_DEFAULT"
triton_poi_fused_gelu_9:
.text.triton_poi_fused_gelu_9:
[----:B------:R-:W0:Y:S02]  /*0000*/  LDC R1, c[0x0][0x28] ;  /* 0x00000a00ff017b82 */ /* 0x000e240000000800 */
[----:B------:R-:W1:Y:S01]  /*0010*/  S2R R0, SR_TID.X ;  /* 0x0000000000007919 */ /* 0x000e620000002100 */
[----:B------:R-:W2:Y:S01]  /*0020*/  LDC.64 R8, c[0x0][0x210] ;  /* 0x00008400ff087b82 */ /* 0x000ea20000000a00 */
[----:B------:R-:W-:Y:S01]  /*0030*/  ULDC.64 UR4, c[0x0][0x208] ;  /* 0x0000820000047ab9 */ /* 0x000fe20000000a00 */
[----:B------:R-:W3:Y:S01]  /*0040*/  S2R R3, SR_CTAID.X ;  /* 0x0000000000037919 */ /* 0x000ee20000002500 */
[----:B------:R-:W-:Y:S02]  /*0050*/  HFMA2.MMA R10, -RZ, RZ, 0.470947265625, -12.46875 ;  /* 0x3789ca3cff0a7435 */ /* 0x000fe400000001ff */
[----:B------:R-:W-:Y:S01]  /*0060*/  HFMA2.MMA R11, -RZ, RZ, 0.470947265625, -12.46875 ;  /* 0x3789ca3cff0b7435 */ /* 0x000fe200000001ff */
[----:B------:R-:W-:Y:S02]  /*0070*/  MOV R12, 0xb9f560b9 ;  /* 0xb9f560b9000c7802 */ /* 0x000fe40000000f00 */
[----:B------:R-:W-:Y:S01]  /*0080*/  MOV R13, 0xb9f560b9 ;  /* 0xb9f560b9000d7802 */ /* 0x000fe20000000f00 */
[----:B------:R-:W-:Y:S01]  /*0090*/  HFMA2.MMA R15, -RZ, RZ, 0.958984375, -6.1690807342529296875e-05 ;  /* 0x3bac840bff0f7435 */ /* 0x000fe200000001ff */
[----:B------:R-:W-:Y:S01]  /*00a0*/  IMAD.MOV.U32 R14, RZ, RZ, 0x3bac840b ;  /* 0x3bac840bff0e7424 */ /* 0x000fe200078e00ff */
[----:B------:R-:W-:Y:S01]  /*00b0*/  ULDC.64 UR6, c[0x0][0x218] ;  /* 0x0000860000067ab9 */ /* 0x000fe20000000a00 */
[----:B-1----:R-:W-:-:S04]  /*00c0*/  SHF.L.U32 R0, R0, 0x1, RZ ;  /* 0x0000000100007819 */ /* 0x002fc800000006ff */
[----:B------:R-:W-:-:S04]  /*00d0*/  LOP3.LUT R0, R0, 0xfe, RZ, 0xc0, !PT ;  /* 0x000000fe00007812 */ /* 0x000fc800078ec0ff */
[----:B---3--:R-:W-:Y:S02]  /*00e0*/  LEA R0, R3, R0, 0x8 ;  /* 0x0000000003007211 */ /* 0x008fe400078e40ff */
[----:B------:R-:W-:Y:S02]  /*00f0*/  CS2R R2, SRZ ;  /* 0x0000000000027805 */ /* 0x000fe4000001ff00 */
[C---:B------:R-:W-:Y:S01]  /*0100*/  ISETP.GE.AND P0, PT, R0.reuse, 0x100, PT ;  /* 0x000001000000780c */ /* 0x040fe20003f06270 */
[----:B--2---:R-:W-:-:S12]  /*0110*/  IMAD.WIDE R8, R0, 0x4, R8 ;  /* 0x0000000400087825 */ /* 0x004fd800078e0208 */
[----:B------:R1:W2:Y:S02]  /*0120*/  @!P0 LDG.E.64 R2, desc[UR4][R8.64] ;  /* 0x0000000408028981 */ /* 0x0002a4000c1e1b00 */
[----:B-1----:R-:W-:Y:S01]  /*0130*/  MOV R8, 0xbd0c8162 ;  /* 0xbd0c816200087802 */ /* 0x002fe20000000f00 */
[----:B--2---:R-:W-:Y:S01]  /*0140*/  FMUL R4, R2, 0.70710676908493041992 ;  /* 0x3f3504f302047820 */ /* 0x004fe20000400000 */
[----:B------:R-:W-:-:S03]  /*0150*/  FMUL R5, R3, 0.70710676908493041992 ;  /* 0x3f3504f303057820 */ /* 0x000fc60000400000 */
[----:B------:R-:W-:Y:S01]  /*0160*/  FADD.FTZ R7, |R4|, -RZ ;  /* 0x800000ff04077221 */ /* 0x000fe20000010200 */
[----:B------:R-:W-:-:S04]  /*0170*/  FADD.FTZ R6, |R5|, -RZ ;  /* 0x800000ff05067221 */ /* 0x000fc80000010200 */
[----:B------:R-:W-:Y:S02]  /*0180*/  FSETP.GE.AND P1, PT, R7, 1.0029599666595458984, PT ;  /* 0x3f8060fe0700780b */ /* 0x000fe40003f26000 */
[----:B------:R-:W-:-:S11]  /*0190*/  FSETP.GE.AND P2, PT, R6, 1.0029599666595458984, PT ;  /* 0x3f8060fe0600780b */ /* 0x000fd60003f46000 */
[----:B------:R-:W-:Y:S01]  /*01a0*/  @!P1 MOV R10, 0x38b1e96a ;  /* 0x38b1e96a000a9802 */ /* 0x000fe20000000f00 */
[----:B------:R-:W-:Y:S02]  /*01b0*/  @!P1 IMAD.MOV.U32 R12, RZ, RZ, -0x45a8b2e0 ;  /* 0xba574d20ff0c9424 */ /* 0x000fe400078e00ff */
[----:B------:R-:W-:Y:S01]  /*01c0*/  @!P1 FMUL R7, R4, R4 ;  /* 0x0000000404079220 */ /* 0x000fe20000400000 */
[----:B------:R-:W-:Y:S01]  /*01d0*/  @!P2 MOV R11, 0x38b1e96a ;  /* 0x38b1e96a000ba802 */ /* 0x000fe20000000f00 */
[----:B------:R-:W-:Y:S01]  /*01e0*/  @!P2 FMUL R6, R5, R5 ;  /* 0x000000050506a220 */ /* 0x000fe20000400000 */
[----:B------:R-:W-:Y:S01]  /*01f0*/  @!P2 MOV R13, 0xba574d20 ;  /* 0xba574d20000da802 */ /* 0x000fe20000000f00 */
[----:B------:R-:W-:Y:S01]  /*0200*/  FFMA.FTZ R9, R7, R10, R12 ;  /* 0x0000000a07097223 */ /* 0x000fe2000001000c */
[----:B------:R-:W-:Y:S01]  /*0210*/  @!P1 IMAD.MOV.U32 R14, RZ, RZ, 0x3baad5ea ;  /* 0x3baad5eaff0e9424 */ /* 0x000fe200078e00ff */
[----:B------:R-:W-:Y:S01]  /*0220*/  @!P2 MOV R15, 0x3baad5ea ;  /* 0x3baad5ea000fa802 */ /* 0x000fe20000000f00 */
[----:B------:R-:W-:-:S02]  /*0230*/  IMAD.MOV.U32 R10, RZ, RZ, 0x3e1cf906 ;  /* 0x3e1cf906ff0a7424 */ /* 0x000fc400078e00ff */
[----:B------:R-:W-:Y:S01]  /*0240*/  FFMA.FTZ R12, R6, R11, R13 ;  /* 0x0000000b060c7223 */ /* 0x000fe2000001000d */
[----:B------:R-:W-:Y:S01]  /*0250*/  HFMA2.MMA R11, -RZ, RZ, -1.26171875, -2.110004425048828125e-05 ;  /* 0xbd0c8162ff0b7435 */ /* 0x000fe200000001ff */
[-C--:B------:R-:W-:Y:S01]  /*0260*/  FFMA.FTZ R9, R9, R7.reuse, R14 ;  /* 0x0000000709097223 */ /* 0x080fe2000001000e */
[----:B------:R-:W-:Y:S01]  /*0270*/  @!P1 MOV R8, 0xbcdc1be7 ;  /* 0xbcdc1be700089802 */ /* 0x000fe20000000f00 */
[-C--:B------:R-:W-:Y:S01]  /*0280*/  FFMA.FTZ R14, R12, R6.reuse, R15 ;  /* 0x000000060c0e7223 */ /* 0x080fe2000001000f */
[----:B------:R-:W-:Y:S01]  /*0290*/  HFMA2.MMA R12, -RZ, RZ, 1.853515625, -0.00091457366943359375 ;  /* 0x3f6a937eff0c7435 */ /* 0x000fe200000001ff */
[----:B------:R-:W-:Y:S01]  /*02a0*/  @!P1 IMAD.MOV.U32 R10, RZ, RZ, 0x3de718af ;  /* 0x3de718afff0a9424 */ /* 0x000fe200078e00ff */
[----:B------:R-:W-:Y:S01]  /*02b0*/  @!P2 MOV R11, 0xbcdc1be7 ;  /* 0xbcdc1be7000ba802 */ /* 0x000fe20000000f00 */
[-C--:B------:R-:W-:Y:S01]  /*02c0*/  FFMA.FTZ R9, R9, R7.reuse, R8 ;  /* 0x0000000709097223 */ /* 0x080fe20000010008 */
[----:B------:R-:W-:Y:S01]  /*02d0*/  HFMA2.MMA R8, -RZ, RZ, 1.78125, -136.25 ;  /* 0x3f20d842ff087435 */ /* 0x000fe200000001ff */
[----:B------:R-:W-:Y:S01]  /*02e0*/  MOV R13, 0x3f6a937e ;  /* 0x3f6a937e000d7802 */ /* 0x000fe20000000f00 */
[----:B------:R-:W-:Y:S01]  /*02f0*/  HFMA2.MMA R15, -RZ, RZ, 1.78125, -136.25 ;  /* 0x3f20d842ff0f7435 */ /* 0x000fe200000001ff */
[-C--:B------:R-:W-:Y:S01]  /*0300*/  FFMA.FTZ R14, R14, R6.reuse, R11 ;  /* 0x000000060e0e7223 */ /* 0x080fe2000001000b */
[----:B------:R-:W-:Y:S01]  /*0310*/  MOV R11, 0x3e1cf906 ;  /* 0x3e1cf906000b7802 */ /* 0x000fe20000000f00 */
[----:B------:R-:W-:Y:S01]  /*0320*/  @!P2 IMAD.MOV.U32 R11, RZ, RZ, 0x3de718af ;  /* 0x3de718afff0ba424 */ /* 0x000fe200078e00ff */
[----:B------:R-:W-:Y:S01]  /*0330*/  @!P1 MOV R12, 0xbec093ac ;  /* 0xbec093ac000c9802 */ /* 0x000fe20000000f00 */
[-C--:B------:R-:W-:Y:S01]  /*0340*/  FFMA.FTZ R9, R9, R7.reuse, R10 ;  /* 0x0000000709097223 */ /* 0x080fe2000001000a */
[----:B------:R-:W-:Y:S01]  /*0350*/  @!P2 MOV R13, 0xbec093ac ;  /* 0xbec093ac000da802 */ /* 0x000fe20000000f00 */
[-C--:B------:R-:W-:Y:S01]  /*0360*/  FFMA.FTZ R14, R14, R6.reuse, R11 ;  /* 0x000000060e0e7223 */ /* 0x080fe2000001000b */
[----:B------:R-:W-:Y:S01]  /*0370*/  @!P1 MOV R8, 0x3e0375d3 ;  /* 0x3e0375d300089802 */ /* 0x000fe20000000f00 */
[-C--:B------:R-:W-:Y:S01]  /*0380*/  FFMA.FTZ R9, R9, R7.reuse, R12 ;  /* 0x0000000709097223 */ /* 0x080fe2000001000c */
[----:B------:R-:W-:Y:S01]  /*0390*/  @!P2 MOV R15, 0x3e0375d3 ;  /* 0x3e0375d3000fa802 */ /* 0x000fe20000000f00 */
[----:B------:R-:W-:Y:S01]  /*03a0*/  FFMA.FTZ R14, R14, R6, R13 ;  /* 0x000000060e0e7223 */ /* 0x000fe2000001000d */
[----:B------:R-:W-:Y:S01]  /*03b0*/  FSEL R11, -R7, R4, P1 ;  /* 0x00000004070b7208 */ /* 0x000fe20000800100 */
[----:B------:R-:W-:Y:S01]  /*03c0*/  FFMA.FTZ R8, R9, R7, R8 ;  /* 0x0000000709087223 */ /* 0x000fe20000010008 */
[----:B------:R-:W-:Y:S01]  /*03d0*/  FSEL R7, -R6, R5, P2 ;  /* 0x0000000506077208 */ /* 0x000fe20001000100 */
[----:B------:R-:W-:-:S02]  /*03e0*/  FFMA.FTZ R14, R14, R6, R15 ;  /* 0x000000060e0e7223 */ /* 0x000fc4000001000f */
[----:B------:R-:W-:Y:S02]  /*03f0*/  FFMA.FTZ R8, R8, R11, R11 ;  /* 0x0000000b08087223 */ /* 0x000fe4000001000b */
[----:B------:R-:W-:Y:S02]  /*0400*/  FFMA.FTZ R14, R14, R7, R7 ;  /* 0x000000070e0e7223 */ /* 0x000fe40000010007 */
[----:B------:R-:W1:Y:S08]  /*0410*/  @P1 MUFU.EX2 R6, R8 ;  /* 0x0000000800061308 */ /* 0x000e700000000800 */
[----:B------:R-:W2:Y:S01]  /*0420*/  @P2 MUFU.EX2 R9, R14 ;  /* 0x0000000e00092308 */ /* 0x000ea20000000800 */
[----:B-1----:R-:W-:-:S05]  /*0430*/  @P1 FADD R7, -R6, 1 ;  /* 0x3f80000006071421 */ /* 0x002fca0000000100 */
[----:B------:R-:W-:Y:S01]  /*0440*/  @P1 LOP3.LUT R8, R7, 0x80000000, R4, 0xf8, !PT ;  /* 0x8000000007081812 */ /* 0x000fe200078ef804 */
[----:B------:R-:W-:Y:S01]  /*0450*/  FMUL R4, R3, 0.5 ;  /* 0x3f00000003047820 */ /* 0x000fe20000400000 */
[----:B------:R-:W-:Y:S01]  /*0460*/  SHF.R.S32.HI R3, RZ, 0x1f, R0 ;  /* 0x0000001fff037819 */ /* 0x000fe20000011400 */
[----:B--2---:R-:W-:Y:S01]  /*0470*/  @P2 FADD R6, -R9, 1 ;  /* 0x3f80000009062421 */ /* 0x004fe20000000100 */
[----:B------:R-:W-:Y:S01]  /*0480*/  FMUL R9, R2, 0.5 ;  /* 0x3f00000002097820 */ /* 0x000fe20000400000 */
[----:B------:R-:W-:Y:S01]  /*0490*/  LEA R2, P1, R0, UR6, 0x2 ;  /* 0x0000000600027c11 */ /* 0x000fe2000f8210ff */
[----:B------:R-:W-:Y:S02]  /*04a0*/  FADD R8, R8, 1 ;  /* 0x3f80000008087421 */ /* 0x000fe40000000000 */
[----:B------:R-:W-:Y:S02]  /*04b0*/  @P2 LOP3.LUT R14, R6, 0x80000000, R5, 0xf8, !PT ;  /* 0x80000000060e2812 */ /* 0x000fe400078ef805 */
[----:B------:R-:W-:Y:S01]  /*04c0*/  LEA.HI.X R3, R0, UR7, R3, 0x2, P1 ;  /* 0x0000000700037c11 */ /* 0x000fe200088f1403 */
[----:B------:R-:W-:-:S02]  /*04d0*/  FMUL R8, R9, R8 ;  /* 0x0000000809087220 */ /* 0x000fc40000400000 */
[----:B------:R-:W-:-:S04]  /*04e0*/  FADD R5, R14, 1 ;  /* 0x3f8000000e057421 */ /* 0x000fc80000000000 */
[----:B------:R-:W-:Y:S01]  /*04f0*/  FMUL R9, R4, R5 ;  /* 0x0000000504097220 */ /* 0x000fe20000400000 */
[----:B------:R-:W-:Y:S06]  /*0500*/  @P0 EXIT ;  /* 0x000000000000094d */ /* 0x000fec0003800000 */
[----:B------:R-:W-:Y:S01]  /*0510*/  STG.E.64 desc[UR4][R2.64], R8 ;  /* 0x0000000802007986 */ /* 0x000fe2000c101b04 */
[----:B------:R-:W-:Y:S05]  /*0520*/  EXIT ;  /* 0x000000000000794d */ /* 0x000fea0003800000 */
.L_x_0:
[----:B------:R-:W-:-:S00]  /*0530*/  BRA `(.L_x_0) ;  /* 0xfffffffc00fc7947 */ /* 0x000fc0000383ffff */
[----:B------:R-:W-:-:S00]  /*0540*/  NOP ;  /* 0x0000000000007918 */ /* 0x000fc00000000000 */
        /* <DEDUP_REMOVED lines=11> */
.L_x_1:


//--------------------- .nv.global.init           --------------------------
	.section	.nv.global.init,"aw",@progbits
.nv.global.init:
	.type		_$_str,@object
	.size		_$_str,(.L_0 - _$_str)
_$_str:
        /*0000*/ 	.byte	0x5f, 0x5f, 0x43, 0x55, 0x44, 0x41, 0x5f, 0x46, 0x54, 0x5a, 0x00
.L_0:


//--------------------- .nv.constant0.triton_poi_fused_gelu_9 --------------------------
	.section	.nv.constant0.triton_poi_fused_gelu_9,"a",@progbits
	.sectionflags	@""
	.align	4
.nv.constant0.triton_poi_fused_gelu_9:
	.zero		548
